//
// Generated by NVIDIA NVVM Compiler
//
// Compiler Build ID: CL-36424714
// Cuda compilation tools, release 13.0, V13.0.88
// Based on NVVM 20.0.0
//

.version 9.0
.target sm_100
.address_size 64

	// .globl	_Z16computeHistogramiPiS_

.visible .entry _Z16computeHistogramiPiS_(
	.param .u32 _Z16computeHistogramiPiS__param_0,
	.param .u64 .ptr .align 1 _Z16computeHistogramiPiS__param_1,
	.param .u64 .ptr .align 1 _Z16computeHistogramiPiS__param_2
)
{
	.reg .pred 	%p<2>;
	.reg .b32 	%r<8>;
	.reg .b64 	%rd<9>;

	ld.param.u32 	%r2, [_Z16computeHistogramiPiS__param_0];
	ld.param.u64 	%rd1, [_Z16computeHistogramiPiS__param_1];
	ld.param.u64 	%rd2, [_Z16computeHistogramiPiS__param_2];
	mov.u32 	%r3, %ctaid.x;
	mov.u32 	%r4, %ntid.x;
	mov.u32 	%r5, %tid.x;
	mad.lo.s32 	%r1, %r3, %r4, %r5;
	setp.ge.s32 	%p1, %r1, %r2;
	@%p1 bra 	$L__BB0_2;
	cvta.to.global.u64 	%rd3, %rd1;
	cvta.to.global.u64 	%rd4, %rd2;
	mul.wide.s32 	%rd5, %r1, 4;
	add.s64 	%rd6, %rd3, %rd5;
	ld.global.u32 	%r6, [%rd6];
	mul.wide.s32 	%rd7, %r6, 4;
	add.s64 	%rd8, %rd4, %rd7;
	atom.global.add.u32 	%r7, [%rd8+4], 1;
$L__BB0_2:
	ret;

}
	// .globl	_Z13exclusiveScanPii
.visible .entry _Z13exclusiveScanPii(
	.param .u64 .ptr .align 1 _Z13exclusiveScanPii_param_0,
	.param .u32 _Z13exclusiveScanPii_param_1
)
{
	.reg .pred 	%p<5>;
	.reg .b32 	%r<17>;
	.reg .b64 	%rd<7>;

	ld.param.u64 	%rd3, [_Z13exclusiveScanPii_param_0];
	ld.param.u32 	%r6, [_Z13exclusiveScanPii_param_1];
	cvta.to.global.u64 	%rd1, %rd3;
	mov.u32 	%r7, %ctaid.x;
	mov.u32 	%r8, %ntid.x;
	mov.u32 	%r9, %tid.x;
	mad.lo.s32 	%r1, %r7, %r8, %r9;
	setp.lt.s32 	%p1, %r6, 1;
	@%p1 bra 	$L__BB1_7;
	mul.wide.s32 	%rd4, %r1, 4;
	add.s64 	%rd2, %rd1, %rd4;
	mov.b32 	%r15, 1;
$L__BB1_2:
	setp.lt.s32 	%p2, %r1, %r15;
	mov.b32 	%r16, 0;
	@%p2 bra 	$L__BB1_4;
	sub.s32 	%r12, %r1, %r15;
	mul.wide.s32 	%rd5, %r12, 4;
	add.s64 	%rd6, %rd1, %rd5;
	ld.global.u32 	%r16, [%rd6];
$L__BB1_4:
	setp.gt.s32 	%p3, %r1, %r6;
	bar.sync 	0;
	@%p3 bra 	$L__BB1_6;
	ld.global.u32 	%r13, [%rd2];
	add.s32 	%r14, %r13, %r16;
	st.global.u32 	[%rd2], %r14;
$L__BB1_6:
	bar.sync 	0;
	shl.b32 	%r15, %r15, 1;
	setp.le.s32 	%p4, %r15, %r6;
	@%p4 bra 	$L__BB1_2;
$L__BB1_7:
	ret;

}


// ===== COMPILED SASS (sm_100) =====

	.target	sm_100

	.elftype	@"ET_EXEC"


//--------------------- .note.nv.tkinfo           --------------------------
	.section	.note.nv.tkinfo,"",@"SHT_NOTE"
	.sectionflags	@"SHF_NOTE_NV_TKINFO"
	.tkinfo
        /*0018*/ 	.word	0x00000002
        /*0030*/ 	.string	""
        /*0030*/ 	.string	"ptxas"
        /*0030*/ 	.string	"Cuda compilation tools, release 13.0, V13.0.88"
        /*0030*/ 	.string	"Build cuda_13.0.r13.0/compiler.36424714_0"
        /*0030*/ 	.string	"-arch sm_100 -m 64 "



//--------------------- .note.nv.cuinfo           --------------------------
	.section	.note.nv.cuinfo,"",@"SHT_NOTE"
	.sectionflags	@"SHF_NOTE_NV_CUINFO"
        /*0018*/ 	.short	0x0002
        /*001a*/ 	.short	0x0064
        /*001c*/ 	.short	0x0082
	.zero		2


//--------------------- .nv.info                  --------------------------
	.section	.nv.info,"",@"SHT_CUDA_INFO"
	.align	4


	//----- nvinfo : EIATTR_REGCOUNT
	.align		4
        /*0000*/ 	.byte	0x04, 0x2f
        /*0002*/ 	.short	(.L_1 - .L_0)
	.align		4
.L_0:
        /*0004*/ 	.word	index@(_Z16computeHistogramiPiS_)
        /*0008*/ 	.word	0x0000000a


	//----- nvinfo : EIATTR_FRAME_SIZE
	.align		4
.L_1:
        /*000c*/ 	.byte	0x04, 0x11
        /*000e*/ 	.short	(.L_3 - .L_2)
	.align		4
.L_2:
        /*0010*/ 	.word	index@(_Z16computeHistogramiPiS_)
        /*0014*/ 	.word	0x00000000


	//----- nvinfo : EIATTR_REGCOUNT
	.align		4
.L_3:
        /*0018*/ 	.byte	0x04, 0x2f
        /*001a*/ 	.short	(.L_5 - .L_4)
	.align		4
.L_4:
        /*001c*/ 	.word	index@(_Z13exclusiveScanPii)
        /*0020*/ 	.word	0x0000000c


	//----- nvinfo : EIATTR_FRAME_SIZE
	.align		4
.L_5:
        /*0024*/ 	.byte	0x04, 0x11
        /*0026*/ 	.short	(.L_7 - .L_6)
	.align		4
.L_6:
        /*0028*/ 	.word	index@(_Z13exclusiveScanPii)
        /*002c*/ 	.word	0x00000000


	//----- nvinfo : EIATTR_MIN_STACK_SIZE
	.align		4
.L_7:
        /*0030*/ 	.byte	0x04, 0x12
        /*0032*/ 	.short	(.L_9 - .L_8)
	.align		4
.L_8:
        /*0034*/ 	.word	index@(_Z13exclusiveScanPii)
        /*0038*/ 	.word	0x00000000


	//----- nvinfo : EIATTR_MIN_STACK_SIZE
	.align		4
.L_9:
        /*003c*/ 	.byte	0x04, 0x12
        /*003e*/ 	.short	(.L_11 - .L_10)
	.align		4
.L_10:
        /*0040*/ 	.word	index@(_Z16computeHistogramiPiS_)
        /*0044*/ 	.word	0x00000000
.L_11:


//--------------------- .nv.compat                --------------------------
	.section	.nv.compat,"",@"SHT_CUDA_COMPAT_INFO"
	.align	4
        /*0000*/ 	.byte	0x02, 0x09, 0x00, 0x00, 0x02, 0x02, 0x01, 0x00, 0x02, 0x05, 0x05, 0x00, 0x03, 0x07, 0x01, 0x01
        /*0010*/ 	.byte	0x02, 0x03, 0x00, 0x00, 0x02, 0x06, 0x01, 0x00, 0x04, 0x0b, 0x08, 0x00, 0x09, 0x00, 0x00, 0x00
        /*0020*/ 	.byte	0x00, 0x00, 0x00, 0x00


//--------------------- .nv.info._Z13exclusiveScanPii --------------------------
	.section	.nv.info._Z13exclusiveScanPii,"",@"SHT_CUDA_INFO"
	.sectionflags	@""
	.align	4


	//----- nvinfo : EIATTR_CUDA_API_VERSION
	.align		4
        /*0000*/ 	.byte	0x04, 0x37
        /*0002*/ 	.short	(.L_13 - .L_12)
.L_12:
        /*0004*/ 	.word	0x00000082


	//----- nvinfo : EIATTR_KPARAM_INFO
	.align		4
.L_13:
        /*0008*/ 	.byte	0x04, 0x17
        /*000a*/ 	.short	(.L_15 - .L_14)
.L_14:
        /*000c*/ 	.word	0x00000000
        /*0010*/ 	.short	0x0001
        /*0012*/ 	.short	0x0008
        /*0014*/ 	.byte	0x00, 0xf0, 0x11, 0x00


	//----- nvinfo : EIATTR_KPARAM_INFO
	.align		4
.L_15:
        /*0018*/ 	.byte	0x04, 0x17
        /*001a*/ 	.short	(.L_17 - .L_16)
.L_16:
        /*001c*/ 	.word	0x00000000
        /*0020*/ 	.short	0x0000
        /*0022*/ 	.short	0x0000
        /*0024*/ 	.byte	0x00, 0xf5, 0x21, 0x00


	//----- nvinfo : EIATTR_SPARSE_MMA_MASK
	.align		4
.L_17:
        /*0028*/ 	.byte	0x03, 0x50
        /*002a*/ 	.short	0x0000


	//----- nvinfo : EIATTR_MAXREG_COUNT
	.align		4
        /*002c*/ 	.byte	0x03, 0x1b
        /*002e*/ 	.short	0x00ff


	//----- nvinfo : EIATTR_NUM_BARRIERS
	.align		4
        /*0030*/ 	.byte	0x02, 0x4c
        /*0032*/ 	.byte	0x01
	.zero		1


	//----- nvinfo : EIATTR_MERCURY_ISA_VERSION
	.align		4
        /*0034*/ 	.byte	0x03, 0x5f
        /*0036*/ 	.short	0x0101


	//----- nvinfo : EIATTR_VRC_CTA_INIT_COUNT
	.align		4
        /*0038*/ 	.byte	0x02, 0x4a
	.zero		1
	.zero		1


	//----- nvinfo : EIATTR_EXIT_INSTR_OFFSETS
	.align		4
        /*003c*/ 	.byte	0x04, 0x1c
        /*003e*/ 	.short	(.L_19 - .L_18)


	//   ....[0]....
.L_18:
        /*0040*/ 	.word	0x00000060


	//   ....[1]....
        /*0044*/ 	.word	0x000001c0


	//----- nvinfo : EIATTR_CBANK_PARAM_SIZE
	.align		4
.L_19:
        /*0048*/ 	.byte	0x03, 0x19
        /*004a*/ 	.short	0x000c


	//----- nvinfo : EIATTR_PARAM_CBANK
	.align		4
        /*004c*/ 	.byte	0x04, 0x0a
        /*004e*/ 	.short	(.L_21 - .L_20)
	.align		4
.L_20:
        /*0050*/ 	.word	index@(.nv.constant0._Z13exclusiveScanPii)
        /*0054*/ 	.short	0x0380
        /*0056*/ 	.short	0x000c


	//----- nvinfo : EIATTR_SW_WAR
	.align		4
.L_21:
        /*0058*/ 	.byte	0x04, 0x36
        /*005a*/ 	.short	(.L_23 - .L_22)
.L_22:
        /*005c*/ 	.word	0x00000008
.L_23:


//--------------------- .nv.info._Z16computeHistogramiPiS_ --------------------------
	.section	.nv.info._Z16computeHistogramiPiS_,"",@"SHT_CUDA_INFO"
	.sectionflags	@""
	.align	4


	//----- nvinfo : EIATTR_CUDA_API_VERSION
	.align		4
        /*0000*/ 	.byte	0x04, 0x37
        /*0002*/ 	.short	(.L_25 - .L_24)
.L_24:
        /*0004*/ 	.word	0x00000082


	//----- nvinfo : EIATTR_KPARAM_INFO
	.align		4
.L_25:
        /*0008*/ 	.byte	0x04, 0x17
        /*000a*/ 	.short	(.L_27 - .L_26)
.L_26:
        /*000c*/ 	.word	0x00000000
        /*0010*/ 	.short	0x0002
        /*0012*/ 	.short	0x0010
        /*0014*/ 	.byte	0x00, 0xf5, 0x21, 0x00


	//----- nvinfo : EIATTR_KPARAM_INFO
	.align		4
.L_27:
        /*0018*/ 	.byte	0x04, 0x17
        /*001a*/ 	.short	(.L_29 - .L_28)
.L_28:
        /*001c*/ 	.word	0x00000000
        /*0020*/ 	.short	0x0001
        /*0022*/ 	.short	0x0008
        /*0024*/ 	.byte	0x00, 0xf5, 0x21, 0x00


	//----- nvinfo : EIATTR_KPARAM_INFO
	.align		4
.L_29:
        /*0028*/ 	.byte	0x04, 0x17
        /*002a*/ 	.short	(.L_31 - .L_30)
.L_30:
        /*002c*/ 	.word	0x00000000
        /*0030*/ 	.short	0x0000
        /*0032*/ 	.short	0x0000
        /*0034*/ 	.byte	0x00, 0xf0, 0x11, 0x00


	//----- nvinfo : EIATTR_SPARSE_MMA_MASK
	.align		4
.L_31:
        /*0038*/ 	.byte	0x03, 0x50
        /*003a*/ 	.short	0x0000


	//----- nvinfo : EIATTR_MAXREG_COUNT
	.align		4
        /*003c*/ 	.byte	0x03, 0x1b
        /*003e*/ 	.short	0x00ff


	//----- nvinfo : EIATTR_MERCURY_ISA_VERSION
	.align		4
        /*0040*/ 	.byte	0x03, 0x5f
        /*0042*/ 	.short	0x0101


	//----- nvinfo : EIATTR_VRC_CTA_INIT_COUNT
	.align		4
        /*0044*/ 	.byte	0x02, 0x4a
	.zero		1
	.zero		1


	//----- nvinfo : EIATTR_EXIT_INSTR_OFFSETS
	.align		4
        /*0048*/ 	.byte	0x04, 0x1c
        /*004a*/ 	.short	(.L_33 - .L_32)


	//   ....[0]....
.L_32:
        /*004c*/ 	.word	0x00000070


	//   ....[1]....
        /*0050*/ 	.word	0x00000100


	//----- nvinfo : EIATTR_CBANK_PARAM_SIZE
	.align		4
.L_33:
        /*0054*/ 	.byte	0x03, 0x19
        /*0056*/ 	.short	0x0018


	//----- nvinfo : EIATTR_PARAM_CBANK
	.align		4
        /*0058*/ 	.byte	0x04, 0x0a
        /*005a*/ 	.short	(.L_35 - .L_34)
	.align		4
.L_34:
        /*005c*/ 	.word	index@(.nv.constant0._Z16computeHistogramiPiS_)
        /*0060*/ 	.short	0x0380
        /*0062*/ 	.short	0x0018


	//----- nvinfo : EIATTR_SW_WAR
	.align		4
.L_35:
        /*0064*/ 	.byte	0x04, 0x36
        /*0066*/ 	.short	(.L_37 - .L_36)
.L_36:
        /*0068*/ 	.word	0x00000008
.L_37:


//--------------------- .nv.callgraph             --------------------------
	.section	.nv.callgraph,"",@"SHT_CUDA_CALLGRAPH"
	.align	4
	.sectionentsize	8
	.align		4
        /*0000*/ 	.word	0x00000000
	.align		4
        /*0004*/ 	.word	0xffffffff
	.align		4
        /*0008*/ 	.word	0x00000000
	.align		4
        /*000c*/ 	.word	0xfffffffe
	.align		4
        /*0010*/ 	.word	0x00000000
	.align		4
        /*0014*/ 	.word	0xfffffffd
	.align		4
        /*0018*/ 	.word	0x00000000
	.align		4
        /*001c*/ 	.word	0xfffffffc


//--------------------- .text._Z13exclusiveScanPii --------------------------
	.section	.text._Z13exclusiveScanPii,"ax",@progbits
	.align	128
        .global         _Z13exclusiveScanPii
        .type           _Z13exclusiveScanPii,@function
        .size           _Z13exclusiveScanPii,(.L_x_3 - _Z13exclusiveScanPii)
        .other          _Z13exclusiveScanPii,@"STO_CUDA_ENTRY STV_DEFAULT"
_Z13exclusiveScanPii:
.text._Z13exclusiveScanPii:
[----:B------:R-:W-:Y:S08]  /*0000*/  LDC R1, c[0x0][0x37c] ;  /* 0x0000df00ff017b82 */ /* 0x000ff00000000800 */
[----:B------:R-:W0:Y:S08]  /*0010*/  LDC R0, c[0x0][0x388] ;  /* 0x0000e200ff007b82 */ /* 0x000e300000000800 */
[----:B------:R-:W1:Y:S08]  /*0020*/  LDC R7, c[0x0][0x360] ;  /* 0x0000d800ff077b82 */ /* 0x000e700000000800 */
[----:B------:R-:W2:Y:S01]  /*0030*/  S2UR UR4, SR_CTAID.X ;  /* 0x00000000000479c3 */ /* 0x000ea20000002500 */
[----:B0-----:R-:W-:-:S02]  /*0040*/  ISETP.GE.AND P0, PT, R0, 0x1, PT ;  /* 0x000000010000780c */ /* 0x001fc40003f06270 */
[----:B------:R-:W0:Y:S11]  /*0050*/  S2R R0, SR_TID.X ;  /* 0x0000000000007919 */ /* 0x000e360000002100 */
[----:B-12---:R-:W-:Y:S05]  /*0060*/  @!P0 EXIT ;  /* 0x000000000000894d */ /* 0x006fea0003800000 */
[----:B------:R-:W1:Y:S01]  /*0070*/  LDC.64 R2, c[0x0][0x380] ;  /* 0x0000e000ff027b82 */ /* 0x000e620000000a00 */
[----:B0-----:R-:W-:Y:S01]  /*0080*/  IMAD R7, R7, UR4, R0 ;  /* 0x0000000407077c24 */ /* 0x001fe2000f8e0200 */
[----:B------:R-:W0:Y:S01]  /*0090*/  LDCU.64 UR6, c[0x0][0x358] ;  /* 0x00006b00ff0677ac */ /* 0x000e220008000a00 */
[----:B------:R-:W2:Y:S01]  /*00a0*/  LDCU UR5, c[0x0][0x388] ;  /* 0x00007100ff0577ac */ /* 0x000ea20008000800 */
[----:B------:R-:W-:Y:S01]  /*00b0*/  UMOV UR4, 0x1 ;  /* 0x0000000100047882 */ /* 0x000fe20000000000 */
[----:B012---:R-:W-:-:S07]  /*00c0*/  IMAD.WIDE R2, R7, 0x4, R2 ;  /* 0x0000000407027825 */ /* 0x007fce00078e0202 */
.L_x_0:
[C---:B------:R-:W-:Y:S01]  /*00d0*/  ISETP.GE.AND P0, PT, R7.reuse, UR4, PT ;  /* 0x0000000407007c0c */ /* 0x040fe2000bf06270 */
[----:B------:R-:W-:Y:S01]  /*00e0*/  HFMA2 R0, -RZ, RZ, 0, 0 ;  /* 0x00000000ff007431 */ /* 0x000fe200000001ff */
[----:B------:R-:W-:-:S11]  /*00f0*/  ISETP.GT.AND P1, PT, R7, UR5, PT ;  /* 0x0000000507007c0c */ /* 0x000fd6000bf24270 */
[----:B0-----:R-:W0:Y:S01]  /*0100*/  @P0 LDC.64 R4, c[0x0][0x380] ;  /* 0x0000e000ff040b82 */ /* 0x001e220000000a00 */
[----:B------:R-:W-:-:S05]  /*0110*/  @P0 IADD3 R9, PT, PT, R7, -UR4, RZ ;  /* 0x8000000407090c10 */ /* 0x000fca000fffe0ff */
[----:B0-----:R-:W-:-:S05]  /*0120*/  @P0 IMAD.WIDE R4, R9, 0x4, R4 ;  /* 0x0000000409040825 */ /* 0x001fca00078e0204 */
[----:B------:R-:W2:Y:S01]  /*0130*/  @P0 LDG.E R0, desc[UR6][R4.64] ;  /* 0x0000000604000981 */ /* 0x000ea2000c1e1900 */
[----:B------:R-:W-:Y:S06]  /*0140*/  BAR.SYNC.DEFER_BLOCKING 0x0 ;  /* 0x0000000000007b1d */ /* 0x000fec0000010000 */
[----:B------:R-:W2:Y:S01]  /*0150*/  @!P1 LDG.E R9, desc[UR6][R2.64] ;  /* 0x0000000602099981 */ /* 0x000ea2000c1e1900 */
[----:B------:R-:W-:-:S04]  /*0160*/  USHF.L.U32 UR4, UR4, 0x1, URZ ;  /* 0x0000000104047899 */ /* 0x000fc800080006ff */
[----:B------:R-:W-:Y:S01]  /*0170*/  UISETP.GT.AND UP0, UPT, UR4, UR5, UPT ;  /* 0x000000050400728c */ /* 0x000fe2000bf04270 */
[----:B--2---:R-:W-:-:S05]  /*0180*/  @!P1 IADD3 R9, PT, PT, R9, R0, RZ ;  /* 0x0000000009099210 */ /* 0x004fca0007ffe0ff */
[----:B------:R0:W-:Y:S01]  /*0190*/  @!P1 STG.E desc[UR6][R2.64], R9 ;  /* 0x0000000902009986 */ /* 0x0001e2000c101906 */
[----:B------:R-:W-:Y:S06]  /*01a0*/  BAR.SYNC.DEFER_BLOCKING 0x0 ;  /* 0x0000000000007b1d */ /* 0x000fec0000010000 */
[----:B------:R-:W-:Y:S05]  /*01b0*/  BRA.U !UP0, `(.L_x_0) ;  /* 0xfffffffd08c47547 */ /* 0x000fea000b83ffff */
[----:B------:R-:W-:Y:S05]  /*01c0*/  EXIT ;  /* 0x000000000000794d */ /* 0x000fea0003800000 */
.L_x_1:
[----:B------:R-:W-:-:S00]  /*01d0*/  BRA `(.L_x_1) ;  /* 0xfffffffc00fc7947 */ /* 0x000fc0000383ffff */
[----:B------:R-:W-:-:S00]  /*01e0*/  NOP ;  /* 0x0000000000007918 */ /* 0x000fc00000000000 */
        /* <DEDUP_REMOVED lines=9> */
.L_x_3:


//--------------------- .text._Z16computeHistogramiPiS_ --------------------------
	.section	.text._Z16computeHistogramiPiS_,"ax",@progbits
	.align	128
        .global         _Z16computeHistogramiPiS_
        .type           _Z16computeHistogramiPiS_,@function
        .size           _Z16computeHistogramiPiS_,(.L_x_4 - _Z16computeHistogramiPiS_)
        .other          _Z16computeHistogramiPiS_,@"STO_CUDA_ENTRY STV_DEFAULT"
_Z16computeHistogramiPiS_:
.text._Z16computeHistogramiPiS_:
[----:B------:R-:W-:Y:S01]  /*0000*/  LDC R1, c[0x0][0x37c] ;  /* 0x0000df00ff017b82 */ /* 0x000fe20000000800 */
[----:B------:R-:W0:Y:S07]  /*0010*/  S2R R0, SR_TID.X ;  /* 0x0000000000007919 */ /* 0x000e2e0000002100 */
[----:B------:R-:W0:Y:S01]  /*0020*/  S2UR UR4, SR_CTAID.X ;  /* 0x00000000000479c3 */ /* 0x000e220000002500 */
[----:B------:R-:W1:Y:S07]  /*0030*/  LDCU UR5, c[0x0][0x380] ;  /* 0x00007000ff0577ac */ /* 0x000e6e0008000800 */
[----:B------:R-:W0:Y:S02]  /*0040*/  LDC R5, c[0x0][0x360] ;  /* 0x0000d800ff057b82 */ /* 0x000e240000000800 */
[----:B0-----:R-:W-:-:S05]  /*0050*/  IMAD R5, R5, UR4, R0 ;  /* 0x0000000405057c24 */ /* 0x001fca000f8e0200 */
[----:B-1----:R-:W-:-:S13]  /*0060*/  ISETP.GE.AND P0, PT, R5, UR5, PT ;  /* 0x0000000505007c0c */ /* 0x002fda000bf06270 */
[----:B------:R-:W-:Y:S05]  /*0070*/  @P0 EXIT ;  /* 0x000000000000094d */ /* 0x000fea0003800000 */
[----:B------:R-:W0:Y:S01]  /*0080*/  LDC.64 R2, c[0x0][0x388] ;  /* 0x0000e200ff027b82 */ /* 0x000e220000000a00 */
[----:B------:R-:W1:Y:S01]  /*0090*/  LDCU.64 UR4, c[0x0][0x358] ;  /* 0x00006b00ff0477ac */ /* 0x000e620008000a00 */
[----:B0-----:R-:W-:-:S06]  /*00a0*/  IMAD.WIDE R2, R5, 0x4, R2 ;  /* 0x0000000405027825 */ /* 0x001fcc00078e0202 */
[----:B------:R-:W0:Y:S01]  /*00b0*/  LDC.64 R4, c[0x0][0x390] ;  /* 0x0000e400ff047b82 */ /* 0x000e220000000a00 */
[----:B-1----:R-:W0:Y:S01]  /*00c0*/  LDG.E R3, desc[UR4][R2.64] ;  /* 0x0000000402037981 */ /* 0x002e22000c1e1900 */
[----:B------:R-:W-:Y:S02]  /*00d0*/  HFMA2 R7, -RZ, RZ, 0, 5.9604644775390625e-08 ;  /* 0x00000001ff077431 */ /* 0x000fe400000001ff */
[----:B0-----:R-:W-:-:S05]  /*00e0*/  IMAD.WIDE R4, R3, 0x4, R4 ;  /* 0x0000000403047825 */ /* 0x001fca00078e0204 */
[----:B------:R-:W-:Y:S01]  /*00f0*/  REDG.E.ADD.STRONG.GPU desc[UR4][R4.64+0x4], R7 ;  /* 0x000004070400798e */ /* 0x000fe2000c12e104 */
[----:B------:R-:W-:Y:S05]  /*0100*/  EXIT ;  /* 0x000000000000794d */ /* 0x000fea0003800000 */
.L_x_2:
        /* <DEDUP_REMOVED lines=15> */
.L_x_4:


//--------------------- .nv.shared.reserved.0     --------------------------
	.section	.nv.shared.reserved.0,"aw",@nobits
	.weak		__nv_reservedSMEM_offset_0_alias
	.size		__nv_reservedSMEM_offset_0_alias, 0, 64
	.other		__nv_reservedSMEM_offset_0_alias,@"STO_CUDA_RESERVED_SHARED STV_DEFAULT"
__nv_reservedSMEM_offset_0_alias:
	.zero		0
	.zero		64


//--------------------- .nv.constant0._Z13exclusiveScanPii --------------------------
	.section	.nv.constant0._Z13exclusiveScanPii,"a",@progbits
	.sectionflags	@""
	.align	4
.nv.constant0._Z13exclusiveScanPii:
	.zero		908


//--------------------- .nv.constant0._Z16computeHistogramiPiS_ --------------------------
	.section	.nv.constant0._Z16computeHistogramiPiS_,"a",@progbits
	.sectionflags	@""
	.align	4
.nv.constant0._Z16computeHistogramiPiS_:
	.zero		920


//--------------------- SYMBOLS --------------------------

	.type		.nv.reservedSmem.offset0,@object
	.size		.nv.reservedSmem.offset0,0x4
